	.headerflags	@"EF_CUDA_TEXMODE_UNIFIED EF_CUDA_64BIT_ADDRESS EF_CUDA_ACCELERATORS EF_CUDA_SM90 EF_CUDA_VIRTUAL_SM(EF_CUDA_SM90)"
	.elftype	@"ET_EXEC"


//--------------------- .nv.info                  --------------------------
	.section	.nv.info,"",@"SHT_CUDA_INFO"
	.align	4


	//----- nvinfo : EIATTR_REGCOUNT
	.align		4
        /*0000*/ 	.byte	0x04, 0x2f
        /*0002*/ 	.short	(.L_2 - .L_1)
	.align		4
.L_1:
        /*0004*/ 	.word	index@(triton_poi_fused_gelu_mul_0)
        /*0008*/ 	.word	0x00000014


	//----- nvinfo : EIATTR_MIN_STACK_SIZE
	.align		4
.L_2:
        /*000c*/ 	.byte	0x04, 0x12
        /*000e*/ 	.short	(.L_4 - .L_3)
	.align		4
.L_3:
        /*0010*/ 	.word	index@(triton_poi_fused_gelu_mul_0)
        /*0014*/ 	.word	0x00000000


	//----- nvinfo : EIATTR_FRAME_SIZE
	.align		4
.L_4:
        /*0018*/ 	.byte	0x04, 0x11
        /*001a*/ 	.short	(.L_6 - .L_5)
	.align		4
.L_5:
        /*001c*/ 	.word	index@(triton_poi_fused_gelu_mul_0)
        /*0020*/ 	.word	0x00000000


	//----- nvinfo : EIATTR_MIN_STACK_SIZE
	.align		4
.L_6:
        /*0024*/ 	.byte	0x04, 0x12
        /*0026*/ 	.short	(.L_8 - .L_7)
	.align		4
.L_7:
        /*0028*/ 	.word	index@(triton_poi_fused_gelu_mul_0)
        /*002c*/ 	.word	0x00000000
.L_8:


//--------------------- .nv.info.triton_poi_fused_gelu_mul_0 --------------------------
	.section	.nv.info.triton_poi_fused_gelu_mul_0,"",@"SHT_CUDA_INFO"
	.sectionflags	@""
	.align	4


	//----- nvinfo : EIATTR_CUDA_API_VERSION
	.align		4
        /*0000*/ 	.byte	0x04, 0x37
        /*0002*/ 	.short	(.L_10 - .L_9)
.L_9:
        /*0004*/ 	.word	0x0000007c


	//----- nvinfo : EIATTR_KPARAM_INFO
	.align		4
.L_10:
        /*0008*/ 	.byte	0x04, 0x17
        /*000a*/ 	.short	(.L_12 - .L_11)
.L_11:
        /*000c*/ 	.word	0x00000000
        /*0010*/ 	.short	0x0002
        /*0012*/ 	.short	0x0010
        /*0014*/ 	.byte	0x00, 0xf0, 0x11, 0x00


	//----- nvinfo : EIATTR_KPARAM_INFO
	.align		4
.L_12:
        /*0018*/ 	.byte	0x04, 0x17
        /*001a*/ 	.short	(.L_14 - .L_13)
.L_13:
        /*001c*/ 	.word	0x00000000
        /*0020*/ 	.short	0x0001
        /*0022*/ 	.short	0x0008
        /*0024*/ 	.byte	0x00, 0xf4, 0x21, 0x00


	//----- nvinfo : EIATTR_KPARAM_INFO
	.align		4
.L_14:
        /*0028*/ 	.byte	0x04, 0x17
        /*002a*/ 	.short	(.L_16 - .L_15)
.L_15:
        /*002c*/ 	.word	0x00000000
        /*0030*/ 	.short	0x0000
        /*0032*/ 	.short	0x0000
        /*0034*/ 	.byte	0x00, 0xf4, 0x21, 0x00


	//----- nvinfo : EIATTR_SPARSE_MMA_MASK
	.align		4
.L_16:
        /*0038*/ 	.byte	0x03, 0x50
        /*003a*/ 	.short	0x0000


	//----- nvinfo : EIATTR_MAXREG_COUNT
	.align		4
        /*003c*/ 	.byte	0x03, 0x1b
        /*003e*/ 	.short	0x00ff


	//----- nvinfo : EIATTR_EXIT_INSTR_OFFSETS
	.align		4
        /*0040*/ 	.byte	0x04, 0x1c
        /*0042*/ 	.short	(.L_18 - .L_17)


	//   ....[0]....
.L_17:
        /*0044*/ 	.word	0x000005a0


	//   ....[1]....
        /*0048*/ 	.word	0x000005c0


	//----- nvinfo : EIATTR_REQNTID
	.align		4
.L_18:
        /*004c*/ 	.byte	0x04, 0x10
        /*004e*/ 	.short	(.L_20 - .L_19)
.L_19:
        /*0050*/ 	.word	0x00000080
        /*0054*/ 	.word	0x00000001
        /*0058*/ 	.word	0x00000001


	//----- nvinfo : EIATTR_CBANK_PARAM_SIZE
	.align		4
.L_20:
        /*005c*/ 	.byte	0x03, 0x19
        /*005e*/ 	.short	0x0014


	//----- nvinfo : EIATTR_PARAM_CBANK
	.align		4
        /*0060*/ 	.byte	0x04, 0x0a
        /*0062*/ 	.short	(.L_22 - .L_21)
	.align		4
.L_21:
        /*0064*/ 	.word	index@(.nv.constant0.triton_poi_fused_gelu_mul_0)
        /*0068*/ 	.short	0x0210
        /*006a*/ 	.short	0x0014


	//----- nvinfo : EIATTR_SW_WAR
	.align		4
.L_22:
        /*006c*/ 	.byte	0x04, 0x36
        /*006e*/ 	.short	(.L_24 - .L_23)
.L_23:
        /*0070*/ 	.word	0x00000008
.L_24:


//--------------------- .nv.callgraph             --------------------------
	.section	.nv.callgraph,"",@"SHT_CUDA_CALLGRAPH"
	.align	4
	.sectionentsize	8
	.align		4
        /*0000*/ 	.word	0x00000000
	.align		4
        /*0004*/ 	.word	0xffffffff
	.align		4
        /*0008*/ 	.word	0x00000000
	.align		4
        /*000c*/ 	.word	0xfffffffe
	.align		4
        /*0010*/ 	.word	0x00000000
	.align		4
        /*0014*/ 	.word	0xfffffffd
	.align		4
        /*0018*/ 	.word	0x00000000
	.align		4
        /*001c*/ 	.word	0xfffffffc


//--------------------- .nv.constant4             --------------------------
	.section	.nv.constant4,"a",@progbits
	.align	8
	.align		8
.nv.constant4:
        /*0000*/ 	.dword	_$_str


//--------------------- .text.triton_poi_fused_gelu_mul_0 --------------------------
	.section	.text.triton_poi_fused_gelu_mul_0,"ax",@progbits
	.align	128
        .global         triton_poi_fused_gelu_mul_0
        .type           triton_poi_fused_gelu_mul_0,@function
        .size           triton_poi_fused_gelu_mul_0,(.L_x_1 - triton_poi_fused_gelu_mul_0)
        .other          triton_poi_fused_gelu_mul_0,@"STO_CUDA_ENTRY STV_DEFAULT"
triton_poi_fused_gelu_mul_0:
.text.triton_poi_fused_gelu_mul_0:
[----:B------:R-:W0:Y:S02]  /*0000*/  LDC R1, c[0x0][0x28] ;  /* 0x00000a00ff017b82 */ /* 0x000e240000000800 */
[----:B------:R-:W1:Y:S01]  /*0010*/  S2R R0, SR_TID.X ;  /* 0x0000000000007919 */ /* 0x000e620000002100 */
[----:B------:R-:W2:Y:S01]  /*0020*/  LDC.64 R10, c[0x0][0x210] ;  /* 0x00008400ff0a7b82 */ /* 0x000ea20000000a00 */
[----:B------:R-:W-:Y:S01]  /*0030*/  ULDC.64 UR4, c[0x0][0x208] ;  /* 0x0000820000047ab9 */ /* 0x000fe20000000a00 */
[----:B------:R-:W3:Y:S01]  /*0040*/  S2R R3, SR_CTAID.X ;  /* 0x0000000000037919 */ /* 0x000ee20000002500 */
[----:B-1----:R-:W-:-:S04]  /*0050*/  SHF.L.U32 R0, R0, 0x1, RZ ;  /* 0x0000000100007819 */ /* 0x002fc800000006ff */
[----:B------:R-:W-:-:S04]  /*0060*/  LOP3.LUT R0, R0, 0xfe, RZ, 0xc0, !PT ;  /* 0x000000fe00007812 */ /* 0x000fc800078ec0ff */
[----:B---3--:R-:W-:-:S04]  /*0070*/  LEA R0, R3, R0, 0x8 ;  /* 0x0000000003007211 */ /* 0x008fc800078e40ff */
[----:B------:R-:W-:Y:S02]  /*0080*/  SHF.R.S32.HI R3, RZ, 0x1f, R0 ;  /* 0x0000001fff037819 */ /* 0x000fe40000011400 */
[----:B------:R-:W-:Y:S02]  /*0090*/  ISETP.GE.AND P0, PT, R0, 0x100, PT ;  /* 0x000001000000780c */ /* 0x000fe40003f06270 */
[----:B------:R-:W-:-:S04]  /*00a0*/  LEA.HI R3, R3, R0, RZ, 0x2 ;  /* 0x0000000003037211 */ /* 0x000fc800078f10ff */
[C---:B------:R-:W-:Y:S02]  /*00b0*/  SHF.L.U32 R2, R3.reuse, 0x1, RZ ;  /* 0x0000000103027819 */ /* 0x040fe400000006ff */
[----:B------:R-:W-:Y:S02]  /*00c0*/  LOP3.LUT R3, R3, 0xfffffffc, RZ, 0xc0, !PT ;  /* 0xfffffffc03037812 */ /* 0x000fe400078ec0ff */
[----:B------:R-:W-:-:S04]  /*00d0*/  LOP3.LUT R2, R2, 0xfffffff8, RZ, 0xc0, !PT ;  /* 0xfffffff802027812 */ /* 0x000fc800078ec0ff */
[----:B------:R-:W-:Y:S02]  /*00e0*/  IADD3 R5, R2, R0, -R3 ;  /* 0x0000000002057210 */ /* 0x000fe40007ffe803 */
[----:B------:R-:W-:-:S03]  /*00f0*/  CS2R R2, SRZ ;  /* 0x0000000000027805 */ /* 0x000fc6000001ff00 */
[----:B------:R-:W-:-:S04]  /*0100*/  VIADD R13, R5, 0x4 ;  /* 0x00000004050d7836 */ /* 0x000fc80000000000 */
[----:B--2---:R-:W-:-:S05]  /*0110*/  IMAD.WIDE R12, R13, 0x4, R10 ;  /* 0x000000040d0c7825 */ /* 0x004fca00078e020a */
[----:B------:R1:W2:Y:S01]  /*0120*/  @!P0 LDG.E.64 R2, desc[UR4][R12.64] ;  /* 0x000000040c028981 */ /* 0x0002a2000c1e1b00 */
[----:B------:R-:W-:Y:S01]  /*0130*/  IMAD.WIDE R10, R5, 0x4, R10 ;  /* 0x00000004050a7825 */ /* 0x000fe200078e020a */
[----:B------:R-:W-:-:S06]  /*0140*/  CS2R R4, SRZ ;  /* 0x0000000000047805 */ /* 0x000fcc000001ff00 */
[----:B------:R3:W4:Y:S01]  /*0150*/  @!P0 LDG.E.64 R4, desc[UR4][R10.64] ;  /* 0x000000040a048981 */ /* 0x000722000c1e1b00 */
[----:B------:R-:W-:Y:S01]  /*0160*/  HFMA2.MMA R17, -RZ, RZ, 0.958984375, -6.1690807342529296875e-05 ;  /* 0x3bac840bff117435 */ /* 0x000fe200000001ff */
[----:B------:R-:W-:Y:S01]  /*0170*/  MOV R15, 0xb9f560b9 ;  /* 0xb9f560b9000f7802 */ /* 0x000fe20000000f00 */
[----:B-1----:R-:W-:Y:S01]  /*0180*/  HFMA2.MMA R13, -RZ, RZ, 0.470947265625, -12.46875 ;  /* 0x3789ca3cff0d7435 */ /* 0x002fe200000001ff */
[----:B------:R-:W-:Y:S01]  /*0190*/  MOV R14, 0xb9f560b9 ;  /* 0xb9f560b9000e7802 */ /* 0x000fe20000000f00 */
[----:B------:R-:W-:Y:S01]  /*01a0*/  HFMA2.MMA R16, -RZ, RZ, 0.958984375, -6.1690807342529296875e-05 ;  /* 0x3bac840bff107435 */ /* 0x000fe200000001ff */
[----:B------:R-:W-:Y:S02]  /*01b0*/  IMAD.MOV.U32 R12, RZ, RZ, 0x3789ca3c ;  /* 0x3789ca3cff0c7424 */ /* 0x000fe400078e00ff */
[----:B---3--:R-:W-:Y:S02]  /*01c0*/  IMAD.MOV.U32 R11, RZ, RZ, -0x42f37e9e ;  /* 0xbd0c8162ff0b7424 */ /* 0x008fe400078e00ff */
[C---:B--2---:R-:W-:Y:S01]  /*01d0*/  FMUL R7, R2.reuse, 0.70710676908493041992 ;  /* 0x3f3504f302077820 */ /* 0x044fe20000400000 */
[C---:B------:R-:W-:Y:S01]  /*01e0*/  FMUL R6, R3.reuse, 0.70710676908493041992 ;  /* 0x3f3504f303067820 */ /* 0x040fe20000400000 */
[----:B------:R-:W-:Y:S01]  /*01f0*/  FMUL R2, R2, 0.5 ;  /* 0x3f00000002027820 */ /* 0x000fe20000400000 */
[----:B------:R-:W-:Y:S01]  /*0200*/  FMUL R3, R3, 0.5 ;  /* 0x3f00000003037820 */ /* 0x000fe20000400000 */
[----:B------:R-:W-:Y:S01]  /*0210*/  FADD.FTZ R8, |R7|, -RZ ;  /* 0x800000ff07087221 */ /* 0x000fe20000010200 */
[----:B------:R-:W-:-:S04]  /*0220*/  FADD.FTZ R9, |R6|, -RZ ;  /* 0x800000ff06097221 */ /* 0x000fc80000010200 */
[----:B------:R-:W-:Y:S02]  /*0230*/  FSETP.GE.AND P1, PT, R8, 1.0029599666595458984, PT ;  /* 0x3f8060fe0800780b */ /* 0x000fe40003f26000 */
[----:B------:R-:W-:-:S11]  /*0240*/  FSETP.GE.AND P2, PT, R9, 1.0029599666595458984, PT ;  /* 0x3f8060fe0900780b */ /* 0x000fd60003f46000 */
[----:B------:R-:W-:Y:S01]  /*0250*/  @!P1 MOV R13, 0x38b1e96a ;  /* 0x38b1e96a000d9802 */ /* 0x000fe20000000f00 */
[----:B------:R-:W-:Y:S01]  /*0260*/  @!P1 FMUL R8, R7, R7 ;  /* 0x0000000707089220 */ /* 0x000fe20000400000 */
[----:B------:R-:W-:Y:S01]  /*0270*/  @!P1 MOV R15, 0xba574d20 ;  /* 0xba574d20000f9802 */ /* 0x000fe20000000f00 */
[----:B------:R-:W-:Y:S01]  /*0280*/  @!P2 IMAD.MOV.U32 R12, RZ, RZ, 0x38b1e96a ;  /* 0x38b1e96aff0ca424 */ /* 0x000fe200078e00ff */
[----:B------:R-:W-:Y:S01]  /*0290*/  @!P2 MOV R14, 0xba574d20 ;  /* 0xba574d20000ea802 */ /* 0x000fe20000000f00 */
[----:B------:R-:W-:Y:S01]  /*02a0*/  @!P2 FMUL R9, R6, R6 ;  /* 0x000000060609a220 */ /* 0x000fe20000400000 */
[----:B------:R-:W-:Y:S01]  /*02b0*/  @!P1 MOV R17, 0x3baad5ea ;  /* 0x3baad5ea00119802 */ /* 0x000fe20000000f00 */
[----:B------:R-:W-:Y:S01]  /*02c0*/  FFMA.FTZ R10, R8, R13, R15 ;  /* 0x0000000d080a7223 */ /* 0x000fe2000001000f */
[----:B------:R-:W-:Y:S01]  /*02d0*/  @!P2 MOV R16, 0x3baad5ea ;  /* 0x3baad5ea0010a802 */ /* 0x000fe20000000f00 */
[----:B------:R-:W-:Y:S01]  /*02e0*/  FFMA.FTZ R15, R9, R12, R14 ;  /* 0x0000000c090f7223 */ /* 0x000fe2000001000e */
[----:B------:R-:W-:Y:S01]  /*02f0*/  HFMA2.MMA R12, -RZ, RZ, -1.26171875, -2.110004425048828125e-05 ;  /* 0xbd0c8162ff0c7435 */ /* 0x000fe200000001ff */
[----:B------:R-:W-:Y:S01]  /*0300*/  FFMA.FTZ R10, R10, R8, R17 ;  /* 0x000000080a0a7223 */ /* 0x000fe20000010011 */
[----:B------:R-:W-:Y:S01]  /*0310*/  HFMA2.MMA R13, -RZ, RZ, 1.52734375, -41152 ;  /* 0x3e1cf906ff0d7435 */ /* 0x000fe200000001ff */
[----:B------:R-:W-:-:S02]  /*0320*/  @!P1 IMAD.MOV.U32 R11, RZ, RZ, -0x4323e419 ;  /* 0xbcdc1be7ff0b9424 */ /* 0x000fc400078e00ff */
[-C--:B------:R-:W-:Y:S01]  /*0330*/  FFMA.FTZ R17, R15, R9.reuse, R16 ;  /* 0x000000090f117223 */ /* 0x080fe20000010010 */
[----:B------:R-:W-:Y:S01]  /*0340*/  HFMA2.MMA R15, -RZ, RZ, 1.853515625, -0.00091457366943359375 ;  /* 0x3f6a937eff0f7435 */ /* 0x000fe200000001ff */
[----:B------:R-:W-:Y:S01]  /*0350*/  @!P2 MOV R12, 0xbcdc1be7 ;  /* 0xbcdc1be7000ca802 */ /* 0x000fe20000000f00 */
[-C--:B------:R-:W-:Y:S01]  /*0360*/  FFMA.FTZ R10, R10, R8.reuse, R11 ;  /* 0x000000080a0a7223 */ /* 0x080fe2000001000b */
[----:B------:R-:W-:Y:S01]  /*0370*/  @!P1 MOV R13, 0x3de718af ;  /* 0x3de718af000d9802 */ /* 0x000fe20000000f00 */
[----:B------:R-:W-:Y:S01]  /*0380*/  HFMA2.MMA R11, -RZ, RZ, 1.78125, -136.25 ;  /* 0x3f20d842ff0b7435 */ /* 0x000fe200000001ff */
[----:B------:R-:W-:Y:S01]  /*0390*/  MOV R14, 0x3f6a937e ;  /* 0x3f6a937e000e7802 */ /* 0x000fe20000000f00 */
[-C--:B------:R-:W-:Y:S01]  /*03a0*/  FFMA.FTZ R17, R17, R9.reuse, R12 ;  /* 0x0000000911117223 */ /* 0x080fe2000001000c */
[----:B------:R-:W-:Y:S01]  /*03b0*/  @!P1 MOV R15, 0xbec093ac ;  /* 0xbec093ac000f9802 */ /* 0x000fe20000000f00 */
[-C--:B------:R-:W-:Y:S01]  /*03c0*/  FFMA.FTZ R10, R10, R8.reuse, R13 ;  /* 0x000000080a0a7223 */ /* 0x080fe2000001000d */
[----:B------:R-:W-:Y:S01]  /*03d0*/  IMAD.MOV.U32 R12, RZ, RZ, 0x3e1cf906 ;  /* 0x3e1cf906ff0c7424 */ /* 0x000fe200078e00ff */
[----:B------:R-:W-:Y:S01]  /*03e0*/  @!P1 MOV R11, 0x3e0375d3 ;  /* 0x3e0375d3000b9802 */ /* 0x000fe20000000f00 */
[----:B------:R-:W-:Y:S01]  /*03f0*/  @!P2 IMAD.MOV.U32 R12, RZ, RZ, 0x3de718af ;  /* 0x3de718afff0ca424 */ /* 0x000fe200078e00ff */
[----:B------:R-:W-:Y:S01]  /*0400*/  HFMA2.MMA R16, -RZ, RZ, 1.78125, -136.25 ;  /* 0x3f20d842ff107435 */ /* 0x000fe200000001ff */
[-C--:B------:R-:W-:Y:S01]  /*0410*/  FFMA.FTZ R10, R10, R8.reuse, R15 ;  /* 0x000000080a0a7223 */ /* 0x080fe2000001000f */
[----:B------:R-:W-:Y:S01]  /*0420*/  @!P2 MOV R14, 0xbec093ac ;  /* 0xbec093ac000ea802 */ /* 0x000fe20000000f00 */
[----:B------:R-:W-:Y:S01]  /*0430*/  FFMA.FTZ R17, R17, R9, R12 ;  /* 0x0000000911117223 */ /* 0x000fe2000001000c */
[----:B------:R-:W-:Y:S01]  /*0440*/  FSEL R13, -R8, R7, P1 ;  /* 0x00000007080d7208 */ /* 0x000fe20000800100 */
[----:B------:R-:W-:Y:S01]  /*0450*/  FFMA.FTZ R10, R10, R8, R11 ;  /* 0x000000080a0a7223 */ /* 0x000fe2000001000b */
[----:B------:R-:W-:Y:S01]  /*0460*/  @!P2 MOV R16, 0x3e0375d3 ;  /* 0x3e0375d30010a802 */ /* 0x000fe20000000f00 */
[----:B------:R-:W-:-:S02]  /*0470*/  FFMA.FTZ R17, R17, R9, R14 ;  /* 0x0000000911117223 */ /* 0x000fc4000001000e */
[----:B------:R-:W-:Y:S01]  /*0480*/  FFMA.FTZ R10, R10, R13, R13 ;  /* 0x0000000d0a0a7223 */ /* 0x000fe2000001000d */
[----:B------:R-:W-:Y:S01]  /*0490*/  FSEL R13, -R9, R6, P2 ;  /* 0x00000006090d7208 */ /* 0x000fe20001000100 */
[----:B------:R-:W-:Y:S02]  /*04a0*/  FFMA.FTZ R16, R17, R9, R16 ;  /* 0x0000000911107223 */ /* 0x000fe40000010010 */
[----:B------:R-:W1:Y:S01]  /*04b0*/  @P1 MUFU.EX2 R11, R10 ;  /* 0x0000000a000b1308 */ /* 0x000e620000000800 */
[----:B------:R-:W2:Y:S01]  /*04c0*/  LDC.64 R8, c[0x0][0x218] ;  /* 0x00008600ff087b82 */ /* 0x000ea20000000a00 */
[----:B------:R-:W-:-:S06]  /*04d0*/  FFMA.FTZ R13, R16, R13, R13 ;  /* 0x0000000d100d7223 */ /* 0x000fcc000001000d */
[----:B------:R-:W3:Y:S01]  /*04e0*/  @P2 MUFU.EX2 R14, R13 ;  /* 0x0000000d000e2308 */ /* 0x000ee20000000800 */
[----:B-1----:R-:W-:-:S05]  /*04f0*/  @P1 FADD R12, -R11, 1 ;  /* 0x3f8000000b0c1421 */ /* 0x002fca0000000100 */
[----:B------:R-:W-:Y:S01]  /*0500*/  @P1 LOP3.LUT R10, R12, 0x80000000, R7, 0xf8, !PT ;  /* 0x800000000c0a1812 */ /* 0x000fe200078ef807 */
[----:B---3--:R-:W-:-:S04]  /*0510*/  @P2 FADD R11, -R14, 1 ;  /* 0x3f8000000e0b2421 */ /* 0x008fc80000000100 */
[----:B------:R-:W-:Y:S01]  /*0520*/  FADD R7, R10, 1 ;  /* 0x3f8000000a077421 */ /* 0x000fe20000000000 */
[----:B--2---:R-:W-:Y:S01]  /*0530*/  IMAD.WIDE R8, R0, 0x4, R8 ;  /* 0x0000000400087825 */ /* 0x004fe200078e0208 */
[----:B------:R-:W-:-:S03]  /*0540*/  @P2 LOP3.LUT R13, R11, 0x80000000, R6, 0xf8, !PT ;  /* 0x800000000b0d2812 */ /* 0x000fc600078ef806 */
[----:B------:R-:W-:Y:S02]  /*0550*/  FMUL R7, R2, R7 ;  /* 0x0000000702077220 */ /* 0x000fe40000400000 */
[----:B------:R-:W-:Y:S02]  /*0560*/  FADD R6, R13, 1 ;  /* 0x3f8000000d067421 */ /* 0x000fe40000000000 */
[----:B----4-:R-:W-:Y:S02]  /*0570*/  FMUL R4, R7, R4 ;  /* 0x0000000407047220 */ /* 0x010fe40000400000 */
[----:B------:R-:W-:-:S04]  /*0580*/  FMUL R6, R3, R6 ;  /* 0x0000000603067220 */ /* 0x000fc80000400000 */
[----:B------:R-:W-:Y:S01]  /*0590*/  FMUL R5, R6, R5 ;  /* 0x0000000506057220 */ /* 0x000fe20000400000 */
[----:B------:R-:W-:Y:S06]  /*05a0*/  @P0 EXIT ;  /* 0x000000000000094d */ /* 0x000fec0003800000 */
[----:B------:R-:W-:Y:S01]  /*05b0*/  STG.E.64 desc[UR4][R8.64], R4 ;  /* 0x0000000408007986 */ /* 0x000fe2000c101b04 */
[----:B------:R-:W-:Y:S05]  /*05c0*/  EXIT ;  /* 0x000000000000794d */ /* 0x000fea0003800000 */
.L_x_0:
[----:B------:R-:W-:-:S00]  /*05d0*/  BRA `(.L_x_0) ;  /* 0xfffffffc00fc7947 */ /* 0x000fc0000383ffff */
[----:B------:R-:W-:-:S00]  /*05e0*/  NOP ;  /* 0x0000000000007918 */ /* 0x000fc00000000000 */
        /* <DEDUP_REMOVED lines=9> */
.L_x_1:


//--------------------- .nv.global.init           --------------------------
	.section	.nv.global.init,"aw",@progbits
.nv.global.init:
	.type		_$_str,@object
	.size		_$_str,(.L_0 - _$_str)
_$_str:
        /*0000*/ 	.byte	0x5f, 0x5f, 0x43, 0x55, 0x44, 0x41, 0x5f, 0x46, 0x54, 0x5a, 0x00
.L_0:


//--------------------- .nv.constant0.triton_poi_fused_gelu_mul_0 --------------------------
	.section	.nv.constant0.triton_poi_fused_gelu_mul_0,"a",@progbits
	.sectionflags	@""
	.align	4
.nv.constant0.triton_poi_fused_gelu_mul_0:
	.zero		548
